//
// Generated by NVIDIA NVVM Compiler
//
// Compiler Build ID: CL-36424714
// Cuda compilation tools, release 13.0, V13.0.88
// Based on NVVM 20.0.0
//

.version 9.0
.target sm_100
.address_size 64

	// .globl	_Z30trans_pqst_psqt_inplace_kerneliPd

.visible .entry _Z30trans_pqst_psqt_inplace_kerneliPd(
	.param .u32 _Z30trans_pqst_psqt_inplace_kerneliPd_param_0,
	.param .u64 .ptr .align 1 _Z30trans_pqst_psqt_inplace_kerneliPd_param_1
)
{
	.reg .pred 	%p<16>;
	.reg .b16 	%rs<11>;
	.reg .b32 	%r<63>;
	.reg .b64 	%rd<47>;
	.reg .b64 	%fd<31>;

	ld.param.u32 	%r31, [_Z30trans_pqst_psqt_inplace_kerneliPd_param_0];
	ld.param.u64 	%rd2, [_Z30trans_pqst_psqt_inplace_kerneliPd_param_1];
	cvta.to.global.u64 	%rd1, %rd2;
	mov.u32 	%r32, %ctaid.x;
	mov.u32 	%r33, %ntid.x;
	mov.u32 	%r34, %tid.x;
	mad.lo.s32 	%r54, %r32, %r33, %r34;
	mul.lo.s32 	%r2, %r31, %r31;
	setp.ge.s32 	%p1, %r54, %r31;
	@%p1 bra 	$L__BB0_5;
	mov.u32 	%r35, %ctaid.y;
	mov.u32 	%r3, %ntid.y;
	mov.u32 	%r36, %tid.y;
	mad.lo.s32 	%r4, %r35, %r3, %r36;
	setp.lt.s32 	%p2, %r31, 1;
	@%p2 bra 	$L__BB0_5;
	shl.b32 	%r5, %r2, 3;
	shl.b32 	%r6, %r31, 3;
	mov.u32 	%r37, %nctaid.y;
	mul.lo.s32 	%r7, %r3, %r37;
	mul.wide.u32 	%rd39, %r31, 8;
	mul.wide.u32 	%rd41, %r2, 8;
$L__BB0_3:
	setp.ge.s32 	%p3, %r4, %r31;
	mov.u32 	%r55, %r4;
	@%p3 bra 	$L__BB0_4;
	bra.uni 	$L__BB0_6;
$L__BB0_4:
	mov.u32 	%r52, %ntid.x;
	mov.u32 	%r53, %nctaid.x;
	mad.lo.s32 	%r54, %r52, %r53, %r54;
	setp.lt.s32 	%p15, %r54, %r31;
	@%p15 bra 	$L__BB0_3;
$L__BB0_5:
	ret;
$L__BB0_6:
	mul.lo.s32 	%r39, %r2, %r31;
	mad.lo.s32 	%r11, %r39, %r55, %r54;
	mov.b32 	%r56, 0;
	mov.b16 	%rs9, 0;
	mov.u16 	%rs10, %rs9;
$L__BB0_7:
	mad.lo.s32 	%r13, %r56, %r2, %r11;
	mad.lo.s32 	%r14, %r56, %r31, %r11;
	setp.eq.s32 	%p4, %r56, 0;
	@%p4 bra 	$L__BB0_8;
	bra.uni 	$L__BB0_10;
$L__BB0_8:
	add.s32 	%r56, %r56, 1;
	setp.eq.s32 	%p13, %r56, %r31;
	add.s16 	%rs10, %rs10, 1;
	add.s16 	%rs9, %rs9, 1;
	@%p13 bra 	$L__BB0_9;
	bra.uni 	$L__BB0_7;
$L__BB0_9:
	add.s32 	%r55, %r55, %r7;
	setp.lt.s32 	%p14, %r55, %r31;
	@%p14 bra 	$L__BB0_6;
	bra.uni 	$L__BB0_4;
$L__BB0_10:
	setp.lt.u32 	%p5, %r56, 8;
	mov.b32 	%r60, 0;
	@%p5 bra 	$L__BB0_13;
	and.b32  	%r60, %r56, 2147483640;
	and.b32  	%r41, %r56, -8;
	neg.s32 	%r59, %r41;
	mov.u32 	%r57, %r13;
	mov.u32 	%r58, %r14;
$L__BB0_12:
	.pragma "nounroll";
	mul.wide.s32 	%rd3, %r57, 8;
	add.s64 	%rd4, %rd1, %rd3;
	ld.global.f64 	%fd1, [%rd4];
	mul.wide.s32 	%rd5, %r58, 8;
	add.s64 	%rd6, %rd1, %rd5;
	ld.global.f64 	%fd2, [%rd6];
	st.global.f64 	[%rd4], %fd2;
	st.global.f64 	[%rd6], %fd1;
	mul.wide.u32 	%rd7, %r31, 8;
	add.s64 	%rd8, %rd4, %rd7;
	ld.global.f64 	%fd3, [%rd8];
	mul.wide.u32 	%rd9, %r2, 8;
	add.s64 	%rd10, %rd6, %rd9;
	ld.global.f64 	%fd4, [%rd10];
	st.global.f64 	[%rd8], %fd4;
	st.global.f64 	[%rd10], %fd3;
	add.s64 	%rd11, %rd8, %rd7;
	ld.global.f64 	%fd5, [%rd11];
	add.s64 	%rd12, %rd10, %rd9;
	ld.global.f64 	%fd6, [%rd12];
	st.global.f64 	[%rd11], %fd6;
	st.global.f64 	[%rd12], %fd5;
	add.s64 	%rd13, %rd11, %rd7;
	ld.global.f64 	%fd7, [%rd13];
	add.s64 	%rd14, %rd12, %rd9;
	ld.global.f64 	%fd8, [%rd14];
	st.global.f64 	[%rd13], %fd8;
	st.global.f64 	[%rd14], %fd7;
	add.s64 	%rd15, %rd13, %rd7;
	ld.global.f64 	%fd9, [%rd15];
	add.s64 	%rd16, %rd14, %rd9;
	ld.global.f64 	%fd10, [%rd16];
	st.global.f64 	[%rd15], %fd10;
	st.global.f64 	[%rd16], %fd9;
	add.s64 	%rd17, %rd15, %rd7;
	ld.global.f64 	%fd11, [%rd17];
	add.s64 	%rd18, %rd16, %rd9;
	ld.global.f64 	%fd12, [%rd18];
	st.global.f64 	[%rd17], %fd12;
	st.global.f64 	[%rd18], %fd11;
	add.s64 	%rd19, %rd17, %rd7;
	ld.global.f64 	%fd13, [%rd19];
	add.s64 	%rd20, %rd18, %rd9;
	ld.global.f64 	%fd14, [%rd20];
	st.global.f64 	[%rd19], %fd14;
	st.global.f64 	[%rd20], %fd13;
	add.s64 	%rd21, %rd19, %rd7;
	ld.global.f64 	%fd15, [%rd21];
	add.s64 	%rd22, %rd20, %rd9;
	ld.global.f64 	%fd16, [%rd22];
	st.global.f64 	[%rd21], %fd16;
	st.global.f64 	[%rd22], %fd15;
	add.s32 	%r59, %r59, 8;
	add.s32 	%r58, %r58, %r5;
	add.s32 	%r57, %r57, %r6;
	setp.eq.s32 	%p6, %r59, 0;
	@%p6 bra 	$L__BB0_13;
	bra.uni 	$L__BB0_12;
$L__BB0_13:
	and.b32  	%r42, %r56, 7;
	setp.eq.s32 	%p7, %r42, 0;
	@%p7 bra 	$L__BB0_8;
	cvt.u32.u16 	%r43, %rs10;
	and.b32  	%r25, %r43, 7;
	add.s32 	%r44, %r25, -1;
	setp.lt.u32 	%p8, %r44, 3;
	@%p8 bra 	$L__BB0_16;
	mad.lo.s32 	%r45, %r60, %r31, %r13;
	mad.lo.s32 	%r46, %r60, %r2, %r14;
	mul.wide.s32 	%rd23, %r45, 8;
	add.s64 	%rd24, %rd1, %rd23;
	ld.global.f64 	%fd17, [%rd24];
	mul.wide.s32 	%rd25, %r46, 8;
	add.s64 	%rd26, %rd1, %rd25;
	ld.global.f64 	%fd18, [%rd26];
	st.global.f64 	[%rd24], %fd18;
	st.global.f64 	[%rd26], %fd17;
	mul.wide.u32 	%rd27, %r31, 8;
	add.s64 	%rd28, %rd24, %rd27;
	ld.global.f64 	%fd19, [%rd28];
	mul.wide.u32 	%rd29, %r2, 8;
	add.s64 	%rd30, %rd26, %rd29;
	ld.global.f64 	%fd20, [%rd30];
	st.global.f64 	[%rd28], %fd20;
	st.global.f64 	[%rd30], %fd19;
	add.s64 	%rd31, %rd28, %rd27;
	ld.global.f64 	%fd21, [%rd31];
	add.s64 	%rd32, %rd30, %rd29;
	ld.global.f64 	%fd22, [%rd32];
	st.global.f64 	[%rd31], %fd22;
	st.global.f64 	[%rd32], %fd21;
	add.s64 	%rd33, %rd31, %rd27;
	ld.global.f64 	%fd23, [%rd33];
	add.s64 	%rd34, %rd32, %rd29;
	ld.global.f64 	%fd24, [%rd34];
	st.global.f64 	[%rd33], %fd24;
	st.global.f64 	[%rd34], %fd23;
	add.s32 	%r60, %r60, 4;
$L__BB0_16:
	and.b32  	%r47, %r25, 3;
	setp.eq.s32 	%p9, %r47, 0;
	@%p9 bra 	$L__BB0_8;
	and.b16  	%rs7, %rs9, 3;
	setp.eq.s16 	%p10, %rs7, 1;
	@%p10 bra 	$L__BB0_19;
	mad.lo.s32 	%r48, %r60, %r31, %r13;
	mad.lo.s32 	%r49, %r60, %r2, %r14;
	mul.wide.s32 	%rd35, %r48, 8;
	add.s64 	%rd36, %rd1, %rd35;
	ld.global.f64 	%fd25, [%rd36];
	mul.wide.s32 	%rd37, %r49, 8;
	add.s64 	%rd38, %rd1, %rd37;
	ld.global.f64 	%fd26, [%rd38];
	st.global.f64 	[%rd36], %fd26;
	st.global.f64 	[%rd38], %fd25;
	add.s64 	%rd40, %rd36, %rd39;
	ld.global.f64 	%fd27, [%rd40];
	add.s64 	%rd42, %rd38, %rd41;
	ld.global.f64 	%fd28, [%rd42];
	st.global.f64 	[%rd40], %fd28;
	st.global.f64 	[%rd42], %fd27;
	add.s32 	%r60, %r60, 2;
$L__BB0_19:
	and.b16  	%rs8, %rs9, 1;
	setp.eq.b16 	%p11, %rs8, 1;
	not.pred 	%p12, %p11;
	@%p12 bra 	$L__BB0_8;
	mad.lo.s32 	%r50, %r60, %r31, %r13;
	mad.lo.s32 	%r51, %r60, %r2, %r14;
	mul.wide.s32 	%rd43, %r50, 8;
	add.s64 	%rd44, %rd1, %rd43;
	ld.global.f64 	%fd29, [%rd44];
	mul.wide.s32 	%rd45, %r51, 8;
	add.s64 	%rd46, %rd1, %rd45;
	ld.global.f64 	%fd30, [%rd46];
	st.global.f64 	[%rd44], %fd30;
	st.global.f64 	[%rd46], %fd29;
	bra.uni 	$L__BB0_8;

}


// ===== COMPILED SASS (sm_100) =====

	.target	sm_100

	.elftype	@"ET_EXEC"


//--------------------- .note.nv.tkinfo           --------------------------
	.section	.note.nv.tkinfo,"",@"SHT_NOTE"
	.sectionflags	@"SHF_NOTE_NV_TKINFO"
	.tkinfo
        /*0018*/ 	.word	0x00000002
        /*0030*/ 	.string	""
        /*0030*/ 	.string	"ptxas"
        /*0030*/ 	.string	"Cuda compilation tools, release 13.0, V13.0.88"
        /*0030*/ 	.string	"Build cuda_13.0.r13.0/compiler.36424714_0"
        /*0030*/ 	.string	"-arch sm_100 -m 64 "



//--------------------- .note.nv.cuinfo           --------------------------
	.section	.note.nv.cuinfo,"",@"SHT_NOTE"
	.sectionflags	@"SHF_NOTE_NV_CUINFO"
        /*0018*/ 	.short	0x0002
        /*001a*/ 	.short	0x0064
        /*001c*/ 	.short	0x0082
	.zero		2


//--------------------- .nv.info                  --------------------------
	.section	.nv.info,"",@"SHT_CUDA_INFO"
	.align	4


	//----- nvinfo : EIATTR_REGCOUNT
	.align		4
        /*0000*/ 	.byte	0x04, 0x2f
        /*0002*/ 	.short	(.L_1 - .L_0)
	.align		4
.L_0:
        /*0004*/ 	.word	index@(_Z30trans_pqst_psqt_inplace_kerneliPd)
        /*0008*/ 	.word	0x00000020


	//----- nvinfo : EIATTR_FRAME_SIZE
	.align		4
.L_1:
        /*000c*/ 	.byte	0x04, 0x11
        /*000e*/ 	.short	(.L_3 - .L_2)
	.align		4
.L_2:
        /*0010*/ 	.word	index@(_Z30trans_pqst_psqt_inplace_kerneliPd)
        /*0014*/ 	.word	0x00000000


	//----- nvinfo : EIATTR_MIN_STACK_SIZE
	.align		4
.L_3:
        /*0018*/ 	.byte	0x04, 0x12
        /*001a*/ 	.short	(.L_5 - .L_4)
	.align		4
.L_4:
        /*001c*/ 	.word	index@(_Z30trans_pqst_psqt_inplace_kerneliPd)
        /*0020*/ 	.word	0x00000000
.L_5:


//--------------------- .nv.compat                --------------------------
	.section	.nv.compat,"",@"SHT_CUDA_COMPAT_INFO"
	.align	4
        /*0000*/ 	.byte	0x02, 0x09, 0x00, 0x00, 0x02, 0x02, 0x01, 0x00, 0x02, 0x05, 0x05, 0x00, 0x03, 0x07, 0x01, 0x01
        /*0010*/ 	.byte	0x02, 0x03, 0x00, 0x00, 0x02, 0x06, 0x01, 0x00, 0x04, 0x0b, 0x08, 0x00, 0x09, 0x00, 0x00, 0x00
        /*0020*/ 	.byte	0x00, 0x00, 0x00, 0x00


//--------------------- .nv.info._Z30trans_pqst_psqt_inplace_kerneliPd --------------------------
	.section	.nv.info._Z30trans_pqst_psqt_inplace_kerneliPd,"",@"SHT_CUDA_INFO"
	.sectionflags	@""
	.align	4


	//----- nvinfo : EIATTR_CUDA_API_VERSION
	.align		4
        /*0000*/ 	.byte	0x04, 0x37
        /*0002*/ 	.short	(.L_7 - .L_6)
.L_6:
        /*0004*/ 	.word	0x00000082


	//----- nvinfo : EIATTR_KPARAM_INFO
	.align		4
.L_7:
        /*0008*/ 	.byte	0x04, 0x17
        /*000a*/ 	.short	(.L_9 - .L_8)
.L_8:
        /*000c*/ 	.word	0x00000000
        /*0010*/ 	.short	0x0001
        /*0012*/ 	.short	0x0008
        /*0014*/ 	.byte	0x00, 0xf5, 0x21, 0x00


	//----- nvinfo : EIATTR_KPARAM_INFO
	.align		4
.L_9:
        /*0018*/ 	.byte	0x04, 0x17
        /*001a*/ 	.short	(.L_11 - .L_10)
.L_10:
        /*001c*/ 	.word	0x00000000
        /*0020*/ 	.short	0x0000
        /*0022*/ 	.short	0x0000
        /*0024*/ 	.byte	0x00, 0xf0, 0x11, 0x00


	//----- nvinfo : EIATTR_SPARSE_MMA_MASK
	.align		4
.L_11:
        /*0028*/ 	.byte	0x03, 0x50
        /*002a*/ 	.short	0x0000


	//----- nvinfo : EIATTR_MAXREG_COUNT
	.align		4
        /*002c*/ 	.byte	0x03, 0x1b
        /*002e*/ 	.short	0x00ff


	//----- nvinfo : EIATTR_MERCURY_ISA_VERSION
	.align		4
        /*0030*/ 	.byte	0x03, 0x5f
        /*0032*/ 	.short	0x0101


	//----- nvinfo : EIATTR_VRC_CTA_INIT_COUNT
	.align		4
        /*0034*/ 	.byte	0x02, 0x4a
	.zero		1
	.zero		1


	//----- nvinfo : EIATTR_EXIT_INSTR_OFFSETS
	.align		4
        /*0038*/ 	.byte	0x04, 0x1c
        /*003a*/ 	.short	(.L_13 - .L_12)


	//   ....[0]....
.L_12:
        /*003c*/ 	.word	0x00000070


	//   ....[1]....
        /*0040*/ 	.word	0x000000d0


	//   ....[2]....
        /*0044*/ 	.word	0x00000b10


	//----- nvinfo : EIATTR_CRS_STACK_SIZE
	.align		4
.L_13:
        /*0048*/ 	.byte	0x04, 0x1e
        /*004a*/ 	.short	(.L_15 - .L_14)
.L_14:
        /*004c*/ 	.word	0x00000000


	//----- nvinfo : EIATTR_CBANK_PARAM_SIZE
	.align		4
.L_15:
        /*0050*/ 	.byte	0x03, 0x19
        /*0052*/ 	.short	0x0010


	//----- nvinfo : EIATTR_PARAM_CBANK
	.align		4
        /*0054*/ 	.byte	0x04, 0x0a
        /*0056*/ 	.short	(.L_17 - .L_16)
	.align		4
.L_16:
        /*0058*/ 	.word	index@(.nv.constant0._Z30trans_pqst_psqt_inplace_kerneliPd)
        /*005c*/ 	.short	0x0380
        /*005e*/ 	.short	0x0010


	//----- nvinfo : EIATTR_SW_WAR
	.align		4
.L_17:
        /*0060*/ 	.byte	0x04, 0x36
        /*0062*/ 	.short	(.L_19 - .L_18)
.L_18:
        /*0064*/ 	.word	0x00000008
.L_19:


//--------------------- .nv.callgraph             --------------------------
	.section	.nv.callgraph,"",@"SHT_CUDA_CALLGRAPH"
	.align	4
	.sectionentsize	8
	.align		4
        /*0000*/ 	.word	0x00000000
	.align		4
        /*0004*/ 	.word	0xffffffff
	.align		4
        /*0008*/ 	.word	0x00000000
	.align		4
        /*000c*/ 	.word	0xfffffffe
	.align		4
        /*0010*/ 	.word	0x00000000
	.align		4
        /*0014*/ 	.word	0xfffffffd
	.align		4
        /*0018*/ 	.word	0x00000000
	.align		4
        /*001c*/ 	.word	0xfffffffc


//--------------------- .text._Z30trans_pqst_psqt_inplace_kerneliPd --------------------------
	.section	.text._Z30trans_pqst_psqt_inplace_kerneliPd,"ax",@progbits
	.align	128
        .global         _Z30trans_pqst_psqt_inplace_kerneliPd
        .type           _Z30trans_pqst_psqt_inplace_kerneliPd,@function
        .size           _Z30trans_pqst_psqt_inplace_kerneliPd,(.L_x_10 - _Z30trans_pqst_psqt_inplace_kerneliPd)
        .other          _Z30trans_pqst_psqt_inplace_kerneliPd,@"STO_CUDA_ENTRY STV_DEFAULT"
_Z30trans_pqst_psqt_inplace_kerneliPd:
.text._Z30trans_pqst_psqt_inplace_kerneliPd:
[----:B------:R-:W-:Y:S01]  /*0000*/  LDC R1, c[0x0][0x37c] ;  /* 0x0000df00ff017b82 */ /* 0x000fe20000000800 */
[----:B------:R-:W0:Y:S07]  /*0010*/  S2R R0, SR_TID.X ;  /* 0x0000000000007919 */ /* 0x000e2e0000002100 */
[----:B------:R-:W0:Y:S08]  /*0020*/  S2UR UR4, SR_CTAID.X ;  /* 0x00000000000479c3 */ /* 0x000e300000002500 */
[----:B------:R-:W0:Y:S08]  /*0030*/  LDC R3, c[0x0][0x360] ;  /* 0x0000d800ff037b82 */ /* 0x000e300000000800 */
[----:B------:R-:W1:Y:S01]  /*0040*/  LDC R2, c[0x0][0x380] ;  /* 0x0000e000ff027b82 */ /* 0x000e620000000800 */
[----:B0-----:R-:W-:-:S05]  /*0050*/  IMAD R3, R3, UR4, R0 ;  /* 0x0000000403037c24 */ /* 0x001fca000f8e0200 */
[----:B-1----:R-:W-:-:S13]  /*0060*/  ISETP.GE.AND P0, PT, R3, R2, PT ;  /* 0x000000020300720c */ /* 0x002fda0003f06270 */
[----:B------:R-:W-:Y:S05]  /*0070*/  @P0 EXIT ;  /* 0x000000000000094d */ /* 0x000fea0003800000 */
[----:B------:R-:W0:Y:S01]  /*0080*/  S2R R5, SR_TID.Y ;  /* 0x0000000000057919 */ /* 0x000e220000002200 */
[----:B------:R-:W0:Y:S01]  /*0090*/  S2UR UR4, SR_CTAID.Y ;  /* 0x00000000000479c3 */ /* 0x000e220000002600 */
[----:B------:R-:W-:-:S07]  /*00a0*/  ISETP.GE.AND P0, PT, R2, 0x1, PT ;  /* 0x000000010200780c */ /* 0x000fce0003f06270 */
[----:B------:R-:W0:Y:S02]  /*00b0*/  LDC R4, c[0x0][0x364] ;  /* 0x0000d900ff047b82 */ /* 0x000e240000000800 */
[----:B0-----:R-:W-:-:S04]  /*00c0*/  IMAD R0, R4, UR4, R5 ;  /* 0x0000000404007c24 */ /* 0x001fc8000f8e0205 */
[----:B------:R-:W-:Y:S05]  /*00d0*/  @!P0 EXIT ;  /* 0x000000000000894d */ /* 0x000fea0003800000 */
[----:B------:R-:W0:Y:S01]  /*00e0*/  LDCU UR4, c[0x0][0x374] ;  /* 0x00006e80ff0477ac */ /* 0x000e220008000800 */
[----:B------:R-:W-:Y:S01]  /*00f0*/  IMAD R2, R2, R2, RZ ;  /* 0x0000000202027224 */ /* 0x000fe200078e02ff */
[----:B------:R-:W1:Y:S01]  /*0100*/  LDCU.64 UR6, c[0x0][0x358] ;  /* 0x00006b00ff0677ac */ /* 0x000e620008000a00 */
[----:B0-----:R-:W-:-:S07]  /*0110*/  IMAD R4, R4, UR4, RZ ;  /* 0x0000000404047c24 */ /* 0x001fce000f8e02ff */
.L_x_8:
[----:B0-----:R-:W0:Y:S01]  /*0120*/  LDCU UR4, c[0x0][0x380] ;  /* 0x00007000ff0477ac */ /* 0x001e220008000800 */
[----:B------:R-:W-:Y:S01]  /*0130*/  BSSY.RECONVERGENT B0, `(.L_x_0) ;  /* 0x0000098000007945 */ /* 0x000fe20003800200 */
[----:B0-----:R-:W-:-:S04]  /*0140*/  MOV R5, UR4 ;  /* 0x0000000400057c02 */ /* 0x001fc80008000f00 */
[----:B------:R-:W-:-:S13]  /*0150*/  ISETP.GE.AND P0, PT, R0, R5, PT ;  /* 0x000000050000720c */ /* 0x000fda0003f06270 */
[----:B--23--:R-:W-:Y:S05]  /*0160*/  @P0 BRA `(.L_x_1) ;  /* 0x0000000800500947 */ /* 0x00cfea0003800000 */
[----:B------:R-:W-:-:S07]  /*0170*/  MOV R6, R0 ;  /* 0x0000000000067202 */ /* 0x000fce0000000f00 */
.L_x_7:
[----:B0-----:R-:W0:Y:S01]  /*0180*/  LDCU UR4, c[0x0][0x380] ;  /* 0x00007000ff0477ac */ /* 0x001e220008000800 */
[----:B------:R-:W-:Y:S01]  /*0190*/  HFMA2 R8, -RZ, RZ, 0, 0 ;  /* 0x00000000ff087431 */ /* 0x000fe200000001ff */
[----:B------:R-:W-:Y:S02]  /*01a0*/  PRMT R9, RZ, 0x7610, R9 ;  /* 0x00007610ff097816 */ /* 0x000fe40000000009 */
[----:B------:R-:W-:Y:S01]  /*01b0*/  PRMT R10, RZ, 0x7610, R10 ;  /* 0x00007610ff0a7816 */ /* 0x000fe2000000000a */
[----:B0-----:R-:W-:-:S04]  /*01c0*/  IMAD R7, R2, UR4, RZ ;  /* 0x0000000402077c24 */ /* 0x001fc8000f8e02ff */
[-C--:B------:R-:W-:Y:S01]  /*01d0*/  IMAD R7, R7, R6.reuse, R3 ;  /* 0x0000000607077224 */ /* 0x080fe200078e0203 */
[----:B------:R-:W-:-:S04]  /*01e0*/  IADD3 R6, PT, PT, R4, R6, RZ ;  /* 0x0000000604067210 */ /* 0x000fc80007ffe0ff */
[----:B--23--:R-:W-:-:S13]  /*01f0*/  ISETP.GE.AND P0, PT, R6, UR4, PT ;  /* 0x0000000406007c0c */ /* 0x00cfda000bf06270 */
.L_x_6:
[----:B0-----:R-:W0:Y:S01]  /*0200*/  LDCU UR4, c[0x0][0x380] ;  /* 0x00007000ff0477ac */ /* 0x001e220008000800 */
[----:B------:R-:W-:Y:S02]  /*0210*/  ISETP.NE.AND P1, PT, R8, RZ, PT ;  /* 0x000000ff0800720c */ /* 0x000fe40003f25270 */
[----:B0-----:R-:W-:-:S11]  /*0220*/  MOV R5, UR4 ;  /* 0x0000000400057c02 */ /* 0x001fd60008000f00 */
[----:B--23--:R-:W-:Y:S05]  /*0230*/  @!P1 BRA `(.L_x_2) ;  /* 0x0000000800049947 */ /* 0x00cfea0003800000 */
[C---:B------:R-:W-:Y:S01]  /*0240*/  ISETP.GE.U32.AND P2, PT, R8.reuse, 0x8, PT ;  /* 0x000000080800780c */ /* 0x040fe20003f46070 */
[C-C-:B------:R-:W-:Y:S01]  /*0250*/  IMAD R24, R8.reuse, R2, R7.reuse ;  /* 0x0000000208187224 */ /* 0x140fe200078e0207 */
[C---:B------:R-:W-:Y:S01]  /*0260*/  LOP3.LUT P1, RZ, R8.reuse, 0x7, RZ, 0xc0, !PT ;  /* 0x0000000708ff7812 */ /* 0x040fe2000782c0ff */
[----:B------:R-:W-:Y:S01]  /*0270*/  IMAD R11, R8, R5, R7 ;  /* 0x00000005080b7224 */ /* 0x000fe200078e0207 */
[----:B------:R-:W-:-:S09]  /*0280*/  MOV R25, RZ ;  /* 0x000000ff00197202 */ /* 0x000fd20000000f00 */
[----:B------:R-:W-:Y:S05]  /*0290*/  @!P2 BRA `(.L_x_3) ;  /* 0x0000000000eca947 */ /* 0x000fea0003800000 */
[C---:B------:R-:W-:Y:S02]  /*02a0*/  LOP3.LUT R28, R8.reuse, 0xfffffff8, RZ, 0xc0, !PT ;  /* 0xfffffff8081c7812 */ /* 0x040fe400078ec0ff */
[----:B------:R-:W-:Y:S02]  /*02b0*/  LOP3.LUT R25, R8, 0x7ffffff8, RZ, 0xc0, !PT ;  /* 0x7ffffff808197812 */ /* 0x000fe400078ec0ff */
[----:B------:R-:W-:Y:S02]  /*02c0*/  MOV R26, R24 ;  /* 0x00000018001a7202 */ /* 0x000fe40000000f00 */
[----:B------:R-:W-:Y:S02]  /*02d0*/  MOV R27, R11 ;  /* 0x0000000b001b7202 */ /* 0x000fe40000000f00 */
[----:B------:R-:W-:-:S07]  /*02e0*/  IADD3 R28, PT, PT, -R28, RZ, RZ ;  /* 0x000000ff1c1c7210 */ /* 0x000fce0007ffe1ff */
.L_x_4:
[----:B--2---:R-:W0:Y:S02]  /*02f0*/  LDC.64 R12, c[0x0][0x388] ;  /* 0x0000e200ff0c7b82 */ /* 0x004e240000000a00 */
[----:B0-----:R-:W-:-:S04]  /*0300*/  IMAD.WIDE R16, R27, 0x8, R12 ;  /* 0x000000081b107825 */ /* 0x001fc800078e020c */
[----:B------:R-:W-:Y:S01]  /*0310*/  IMAD.WIDE R12, R26, 0x8, R12 ;  /* 0x000000081a0c7825 */ /* 0x000fe200078e020c */
[----:B-1----:R-:W2:Y:S04]  /*0320*/  LDG.E.64 R20, desc[UR6][R16.64] ;  /* 0x0000000610147981 */ /* 0x002ea8000c1e1b00 */
[----:B------:R-:W3:Y:S04]  /*0330*/  LDG.E.64 R14, desc[UR6][R12.64] ;  /* 0x000000060c0e7981 */ /* 0x000ee8000c1e1b00 */
[----:B--2---:R0:W-:Y:S04]  /*0340*/  STG.E.64 desc[UR6][R12.64], R20 ;  /* 0x000000140c007986 */ /* 0x0041e8000c101b06 */
[----:B---3--:R1:W-:Y:S01]  /*0350*/  STG.E.64 desc[UR6][R16.64], R14 ;  /* 0x0000000e10007986 */ /* 0x0083e2000c101b06 */
[----:B0-----:R-:W-:-:S04]  /*0360*/  IMAD.WIDE.U32 R20, R2, 0x8, R16 ;  /* 0x0000000802147825 */ /* 0x001fc800078e0010 */
[C---:B------:R-:W-:Y:S01]  /*0370*/  IMAD.WIDE.U32 R12, R5.reuse, 0x8, R12 ;  /* 0x00000008050c7825 */ /* 0x040fe200078e000c */
[----:B------:R-:W2:Y:S04]  /*0380*/  LDG.E.64 R18, desc[UR6][R20.64] ;  /* 0x0000000614127981 */ /* 0x000ea8000c1e1b00 */
[----:B------:R-:W3:Y:S01]  /*0390*/  LDG.E.64 R22, desc[UR6][R12.64] ;  /* 0x000000060c167981 */ /* 0x000ee2000c1e1b00 */
[----:B-1----:R-:W-:-:S03]  /*03a0*/  IMAD.WIDE.U32 R16, R5, 0x8, R12 ;  /* 0x0000000805107825 */ /* 0x002fc600078e000c */
[----:B--2---:R0:W-:Y:S04]  /*03b0*/  STG.E.64 desc[UR6][R12.64], R18 ;  /* 0x000000120c007986 */ /* 0x0041e8000c101b06 */
[----:B---3--:R1:W-:Y:S01]  /*03c0*/  STG.E.64 desc[UR6][R20.64], R22 ;  /* 0x0000001614007986 */ /* 0x0083e2000c101b06 */
[----:B0-----:R-:W-:-:S03]  /*03d0*/  IMAD.WIDE.U32 R18, R2, 0x8, R20 ;  /* 0x0000000802127825 */ /* 0x001fc600078e0014 */
[----:B-1----:R-:W2:Y:S04]  /*03e0*/  LDG.E.64 R22, desc[UR6][R16.64] ;  /* 0x0000000610167981 */ /* 0x002ea8000c1e1b00 */
[----:B------:R-:W3:Y:S04]  /*03f0*/  LDG.E.64 R14, desc[UR6][R18.64] ;  /* 0x00000006120e7981 */ /* 0x000ee8000c1e1b00 */
[----:B---3--:R0:W-:Y:S04]  /*0400*/  STG.E.64 desc[UR6][R16.64], R14 ;  /* 0x0000000e10007986 */ /* 0x0081e8000c101b06 */
[----:B--2---:R1:W-:Y:S01]  /*0410*/  STG.E.64 desc[UR6][R18.64], R22 ;  /* 0x0000001612007986 */ /* 0x0043e2000c101b06 */
        /* <DEDUP_REMOVED lines=9> */
[----:B------:R-:W3:Y:S01]  /*04b0*/  LDG.E.64 R18, desc[UR6][R12.64] ;  /* 0x000000060c127981 */ /* 0x000ee2000c1e1b00 */
[----:B------:R-:W-:-:S03]  /*04c0*/  IMAD.WIDE.U32 R20, R2, 0x8, R12 ;  /* 0x0000000802147825 */ /* 0x000fc600078e000c */
[----:B---3--:R0:W-:Y:S04]  /*04d0*/  STG.E.64 desc[UR6][R22.64], R18 ;  /* 0x0000001216007986 */ /* 0x0081e8000c101b06 */
[----:B--2---:R1:W-:Y:S04]  /*04e0*/  STG.E.64 desc[UR6][R12.64], R14 ;  /* 0x0000000e0c007986 */ /* 0x0043e8000c101b06 */
[----:B------:R-:W2:Y:S01]  /*04f0*/  LDG.E.64 R16, desc[UR6][R20.64] ;  /* 0x0000000614107981 */ /* 0x000ea2000c1e1b00 */
[----:B0-----:R-:W-:-:S05]  /*0500*/  IMAD.WIDE.U32 R22, R5, 0x8, R22 ;  /* 0x0000000805167825 */ /* 0x001fca00078e0016 */
[----:B------:R-:W3:Y:S01]  /*0510*/  LDG.E.64 R18, desc[UR6][R22.64] ;  /* 0x0000000616127981 */ /* 0x000ee2000c1e1b00 */
[----:B-1----:R-:W-:-:S03]  /*0520*/  IMAD.WIDE.U32 R12, R5, 0x8, R22 ;  /* 0x00000008050c7825 */ /* 0x002fc600078e0016 */
[----:B--2---:R0:W-:Y:S02]  /*0530*/  STG.E.64 desc[UR6][R22.64], R16 ;  /* 0x0000001016007986 */ /* 0x0041e4000c101b06 */
[C---:B0-----:R-:W-:Y:S02]  /*0540*/  IMAD.WIDE.U32 R16, R2.reuse, 0x8, R20 ;  /* 0x0000000802107825 */ /* 0x041fe400078e0014 */
[----:B---3--:R0:W-:Y:S04]  /*0550*/  STG.E.64 desc[UR6][R20.64], R18 ;  /* 0x0000001214007986 */ /* 0x0081e8000c101b06 */
[----:B------:R-:W2:Y:S04]  /*0560*/  LDG.E.64 R14, desc[UR6][R16.64] ;  /* 0x00000006100e7981 */ /* 0x000ea8000c1e1b00 */
[----:B0-----:R-:W3:Y:S04]  /*0570*/  LDG.E.64 R18, desc[UR6][R12.64] ;  /* 0x000000060c127981 */ /* 0x001ee8000c1e1b00 */
[----:B--2---:R0:W-:Y:S04]  /*0580*/  STG.E.64 desc[UR6][R12.64], R14 ;  /* 0x0000000e0c007986 */ /* 0x0041e8000c101b06 */
[----:B---3--:R2:W-:Y:S01]  /*0590*/  STG.E.64 desc[UR6][R16.64], R18 ;  /* 0x0000001210007986 */ /* 0x0085e2000c101b06 */
[----:B0-----:R-:W-:-:S04]  /*05a0*/  IMAD.WIDE.U32 R14, R2, 0x8, R16 ;  /* 0x00000008020e7825 */ /* 0x001fc800078e0010 */
[----:B------:R-:W-:Y:S01]  /*05b0*/  IMAD.WIDE.U32 R12, R5, 0x8, R12 ;  /* 0x00000008050c7825 */ /* 0x000fe200078e000c */
[----:B------:R-:W3:Y:S04]  /*05c0*/  LDG.E.64 R20, desc[UR6][R14.64] ;  /* 0x000000060e147981 */ /* 0x000ee8000c1e1b00 */
[----:B------:R-:W4:Y:S01]  /*05d0*/  LDG.E.64 R22, desc[UR6][R12.64] ;  /* 0x000000060c167981 */ /* 0x000f22000c1e1b00 */
[----:B------:R-:W-:-:S04]  /*05e0*/  IADD3 R28, PT, PT, R28, 0x8, RZ ;  /* 0x000000081c1c7810 */ /* 0x000fc80007ffe0ff */
[----:B------:R-:W-:Y:S02]  /*05f0*/  ISETP.NE.AND P2, PT, R28, RZ, PT ;  /* 0x000000ff1c00720c */ /* 0x000fe40003f45270 */
[----:B------:R-:W-:Y:S02]  /*0600*/  LEA R27, R2, R27, 0x3 ;  /* 0x0000001b021b7211 */ /* 0x000fe400078e18ff */
[----:B------:R-:W-:Y:S01]  /*0610*/  LEA R26, R5, R26, 0x3 ;  /* 0x0000001a051a7211 */ /* 0x000fe200078e18ff */
[----:B---3--:R2:W-:Y:S04]  /*0620*/  STG.E.64 desc[UR6][R12.64], R20 ;  /* 0x000000140c007986 */ /* 0x0085e8000c101b06 */
[----:B----4-:R2:W-:Y:S04]  /*0630*/  STG.E.64 desc[UR6][R14.64], R22 ;  /* 0x000000160e007986 */ /* 0x0105e8000c101b06 */
[----:B------:R-:W-:Y:S05]  /*0640*/  @P2 BRA `(.L_x_4) ;  /* 0xfffffffc00282947 */ /* 0x000fea000383ffff */
.L_x_3:
[----:B------:R-:W-:Y:S05]  /*0650*/  @!P1 BRA `(.L_x_2) ;  /* 0x0000000000fc9947 */ /* 0x000fea0003800000 */
[----:B--2---:R-:W-:-:S04]  /*0660*/  LOP3.LUT R13, R10, 0x7, RZ, 0xc0, !PT ;  /* 0x000000070a0d7812 */ /* 0x004fc800078ec0ff */
[C---:B------:R-:W-:Y:S02]  /*0670*/  IADD3 R12, PT, PT, R13.reuse, -0x1, RZ ;  /* 0xffffffff0d0c7810 */ /* 0x040fe40007ffe0ff */
[----:B------:R-:W-:Y:S02]  /*0680*/  LOP3.LUT P2, RZ, R13, 0x3, RZ, 0xc0, !PT ;  /* 0x000000030dff7812 */ /* 0x000fe4000784c0ff */
[----:B------:R-:W-:-:S13]  /*0690*/  ISETP.GE.U32.AND P1, PT, R12, 0x3, PT ;  /* 0x000000030c00780c */ /* 0x000fda0003f26070 */
[----:B------:R-:W-:Y:S05]  /*06a0*/  @!P1 BRA `(.L_x_5) ;  /* 0x0000000000709947 */ /* 0x000fea0003800000 */
[----:B------:R-:W0:Y:S01]  /*06b0*/  LDC.64 R22, c[0x0][0x388] ;  /* 0x0000e200ff167b82 */ /* 0x000e220000000a00 */
[C---:B------:R-:W-:Y:S02]  /*06c0*/  IMAD R21, R25.reuse, R2, R11 ;  /* 0x0000000219157224 */ /* 0x040fe400078e020b */
[----:B------:R-:W-:Y:S02]  /*06d0*/  IMAD R13, R25, R5, R24 ;  /* 0x00000005190d7224 */ /* 0x000fe400078e0218 */
[----:B0-----:R-:W-:-:S04]  /*06e0*/  IMAD.WIDE R20, R21, 0x8, R22 ;  /* 0x0000000815147825 */ /* 0x001fc800078e0216 */
[----:B------:R-:W-:Y:S01]  /*06f0*/  IMAD.WIDE R22, R13, 0x8, R22 ;  /* 0x000000080d167825 */ /* 0x000fe200078e0216 */
[----:B-1----:R-:W2:Y:S04]  /*0700*/  LDG.E.64 R16, desc[UR6][R20.64] ;  /* 0x0000000614107981 */ /* 0x002ea8000c1e1b00 */
[----:B------:R-:W3:Y:S01]  /*0710*/  LDG.E.64 R18, desc[UR6][R22.64] ;  /* 0x0000000616127981 */ /* 0x000ee2000c1e1b00 */
[----:B------:R-:W-:-:S04]  /*0720*/  IMAD.WIDE.U32 R28, R2, 0x8, R20 ;  /* 0x00000008021c7825 */ /* 0x000fc800078e0014 */
[C---:B------:R-:W-:Y:S01]  /*0730*/  IMAD.WIDE.U32 R14, R5.reuse, 0x8, R22 ;  /* 0x00000008050e7825 */ /* 0x040fe200078e0016 */
[----:B--2---:R0:W-:Y:S04]  /*0740*/  STG.E.64 desc[UR6][R22.64], R16 ;  /* 0x0000001016007986 */ /* 0x0041e8000c101b06 */
[----:B---3--:R1:W-:Y:S04]  /*0750*/  STG.E.64 desc[UR6][R20.64], R18 ;  /* 0x0000001214007986 */ /* 0x0083e8000c101b06 */
[----:B------:R-:W2:Y:S04]  /*0760*/  LDG.E.64 R26, desc[UR6][R28.64] ;  /* 0x000000061c1a7981 */ /* 0x000ea8000c1e1b00 */
[----:B------:R-:W3:Y:S01]  /*0770*/  LDG.E.64 R12, desc[UR6][R14.64] ;  /* 0x000000060e0c7981 */ /* 0x000ee2000c1e1b00 */
[----:B0-----:R-:W-:-:S04]  /*0780*/  IMAD.WIDE.U32 R22, R5, 0x8, R14 ;  /* 0x0000000805167825 */ /* 0x001fc800078e000e */
[----:B-1----:R-:W-:Y:S01]  /*0790*/  IMAD.WIDE.U32 R18, R2, 0x8, R28 ;  /* 0x0000000802127825 */ /* 0x002fe200078e001c */
        /* <DEDUP_REMOVED lines=8> */
[----:B0-----:R-:W2:Y:S04]  /*0820*/  LDG.E.64 R16, desc[UR6][R12.64] ;  /* 0x000000060c107981 */ /* 0x001ea8000c1e1b00 */
[----:B-1----:R-:W3:Y:S01]  /*0830*/  LDG.E.64 R20, desc[UR6][R14.64] ;  /* 0x000000060e147981 */ /* 0x002ee2000c1e1b00 */
[----:B------:R-:W-:-:S03]  /*0840*/  IADD3 R25, PT, PT, R25, 0x4, RZ ;  /* 0x0000000419197810 */ /* 0x000fc60007ffe0ff */
[----:B--2---:R0:W-:Y:S04]  /*0850*/  STG.E.64 desc[UR6][R14.64], R16 ;  /* 0x000000100e007986 */ /* 0x0041e8000c101b06 */
[----:B---3--:R0:W-:Y:S02]  /*0860*/  STG.E.64 desc[UR6][R12.64], R20 ;  /* 0x000000140c007986 */ /* 0x0081e4000c101b06 */
.L_x_5:
[----:B------:R-:W-:Y:S05]  /*0870*/  @!P2 BRA `(.L_x_2) ;  /* 0x000000000074a947 */ /* 0x000fea0003800000 */
[----:B0-----:R-:W-:-:S04]  /*0880*/  LOP3.LUT R12, R9, 0x3, RZ, 0xc0, !PT ;  /* 0x00000003090c7812 */ /* 0x001fc800078ec0ff */
[----:B------:R-:W-:-:S13]  /*0890*/  ISETP.NE.AND P1, PT, R12, 0x1, PT ;  /* 0x000000010c00780c */ /* 0x000fda0003f25270 */
[----:B------:R-:W0:Y:S01]  /*08a0*/  @P1 LDC.64 R18, c[0x0][0x388] ;  /* 0x0000e200ff121b82 */ /* 0x000e220000000a00 */
[C---:B------:R-:W-:Y:S02]  /*08b0*/  @P1 IMAD R17, R25.reuse, R2, R11 ;  /* 0x0000000219111224 */ /* 0x040fe400078e020b */
[----:B------:R-:W-:Y:S02]  /*08c0*/  @P1 IMAD R13, R25, R5, R24 ;  /* 0x00000005190d1224 */ /* 0x000fe400078e0218 */
[----:B0-----:R-:W-:-:S04]  /*08d0*/  @P1 IMAD.WIDE R16, R17, 0x8, R18 ;  /* 0x0000000811101825 */ /* 0x001fc800078e0212 */
[----:B------:R-:W-:Y:S01]  /*08e0*/  @P1 IMAD.WIDE R18, R13, 0x8, R18 ;  /* 0x000000080d121825 */ /* 0x000fe200078e0212 */
[----:B-1----:R-:W2:Y:S04]  /*08f0*/  @P1 LDG.E.64 R20, desc[UR6][R16.64] ;  /* 0x0000000610141981 */ /* 0x002ea8000c1e1b00 */
[----:B------:R-:W3:Y:S01]  /*0900*/  @P1 LDG.E.64 R22, desc[UR6][R18.64] ;  /* 0x0000000612161981 */ /* 0x000ee2000c1e1b00 */
[----:B------:R-:W-:-:S04]  /*0910*/  @P1 IMAD.WIDE.U32 R12, R2, 0x8, R16 ;  /* 0x00000008020c1825 */ /* 0x000fc800078e0010 */
[----:B------:R-:W-:Y:S01]  /*0920*/  @P1 IMAD.WIDE.U32 R14, R5, 0x8, R18 ;  /* 0x00000008050e1825 */ /* 0x000fe200078e0012 */
[----:B------:R-:W-:-:S04]  /*0930*/  LOP3.LUT R26, R9, 0x1, RZ, 0xc0, !PT ;  /* 0x00000001091a7812 */ /* 0x000fc800078ec0ff */
[----:B------:R-:W-:-:S13]  /*0940*/  ISETP.NE.U32.AND P2, PT, R26, 0x1, PT ;  /* 0x000000011a00780c */ /* 0x000fda0003f45070 */
[----:B------:R-:W0:Y:S01]  /*0950*/  @!P2 LDC.64 R26, c[0x0][0x388] ;  /* 0x0000e200ff1aab82 */ /* 0x000e220000000a00 */
[----:B--2---:R1:W-:Y:S04]  /*0960*/  @P1 STG.E.64 desc[UR6][R18.64], R20 ;  /* 0x0000001412001986 */ /* 0x0043e8000c101b06 */
[----:B---3--:R2:W-:Y:S04]  /*0970*/  @P1 STG.E.64 desc[UR6][R16.64], R22 ;  /* 0x0000001610001986 */ /* 0x0085e8000c101b06 */
[----:B------:R-:W3:Y:S04]  /*0980*/  @P1 LDG.E.64 R28, desc[UR6][R12.64] ;  /* 0x000000060c1c1981 */ /* 0x000ee8000c1e1b00 */
[----:B-1----:R-:W4:Y:S01]  /*0990*/  @P1 LDG.E.64 R20, desc[UR6][R14.64] ;  /* 0x000000060e141981 */ /* 0x002f22000c1e1b00 */
[----:B------:R-:W-:-:S05]  /*09a0*/  @P1 IADD3 R25, PT, PT, R25, 0x2, RZ ;  /* 0x0000000219191810 */ /* 0x000fca0007ffe0ff */
[C---:B--2---:R-:W-:Y:S02]  /*09b0*/  @!P2 IMAD R17, R25.reuse, R2, R11 ;  /* 0x000000021911a224 */ /* 0x044fe400078e020b */
[----:B------:R-:W-:Y:S02]  /*09c0*/  @!P2 IMAD R11, R25, R5, R24 ;  /* 0x00000005190ba224 */ /* 0x000fe400078e0218 */
[----:B0-----:R-:W-:-:S04]  /*09d0*/  @!P2 IMAD.WIDE R24, R17, 0x8, R26 ;  /* 0x000000081118a825 */ /* 0x001fc800078e021a */
[----:B------:R-:W-:Y:S01]  /*09e0*/  @!P2 IMAD.WIDE R26, R11, 0x8, R26 ;  /* 0x000000080b1aa825 */ /* 0x000fe200078e021a */
[----:B---3--:R3:W-:Y:S04]  /*09f0*/  @P1 STG.E.64 desc[UR6][R14.64], R28 ;  /* 0x0000001c0e001986 */ /* 0x0087e8000c101b06 */
[----:B----4-:R3:W-:Y:S04]  /*0a00*/  @P1 STG.E.64 desc[UR6][R12.64], R20 ;  /* 0x000000140c001986 */ /* 0x0107e8000c101b06 */
[----:B------:R-:W2:Y:S04]  /*0a10*/  @!P2 LDG.E.64 R18, desc[UR6][R24.64] ;  /* 0x000000061812a981 */ /* 0x000ea8000c1e1b00 */
[----:B------:R-:W4:Y:S04]  /*0a20*/  @!P2 LDG.E.64 R16, desc[UR6][R26.64] ;  /* 0x000000061a10a981 */ /* 0x000f28000c1e1b00 */
[----:B--2---:R3:W-:Y:S04]  /*0a30*/  @!P2 STG.E.64 desc[UR6][R26.64], R18 ;  /* 0x000000121a00a986 */ /* 0x0047e8000c101b06 */
[----:B----4-:R3:W-:Y:S02]  /*0a40*/  @!P2 STG.E.64 desc[UR6][R24.64], R16 ;  /* 0x000000101800a986 */ /* 0x0107e4000c101b06 */
.L_x_2:
[----:B------:R-:W-:Y:S02]  /*0a50*/  IADD3 R8, PT, PT, R8, 0x1, RZ ;  /* 0x0000000108087810 */ /* 0x000fe40007ffe0ff */
[----:B------:R-:W-:Y:S02]  /*0a60*/  IADD3 R10, PT, PT, R10, 0x1, RZ ;  /* 0x000000010a0a7810 */ /* 0x000fe40007ffe0ff */
[----:B------:R-:W-:Y:S02]  /*0a70*/  ISETP.NE.AND P1, PT, R8, R5, PT ;  /* 0x000000050800720c */ /* 0x000fe40003f25270 */
[----:B------:R-:W-:-:S11]  /*0a80*/  IADD3 R9, PT, PT, R9, 0x1, RZ ;  /* 0x0000000109097810 */ /* 0x000fd60007ffe0ff */
[----:B------:R-:W-:Y:S05]  /*0a90*/  @P1 BRA `(.L_x_6) ;  /* 0xfffffff400d81947 */ /* 0x000fea000383ffff */
[----:B------:R-:W-:Y:S05]  /*0aa0*/  @!P0 BRA `(.L_x_7) ;  /* 0xfffffff400b48947 */ /* 0x000fea000383ffff */
.L_x_1:
[----:B-1----:R-:W-:Y:S05]  /*0ab0*/  BSYNC.RECONVERGENT B0 ;  /* 0x0000000000007941 */ /* 0x002fea0003800200 */
.L_x_0:
[----:B------:R-:W1:Y:S01]  /*0ac0*/  LDCU UR4, c[0x0][0x360] ;  /* 0x00006c00ff0477ac */ /* 0x000e620008000800 */
[----:B------:R-:W1:Y:S02]  /*0ad0*/  LDC R6, c[0x0][0x370] ;  /* 0x0000dc00ff067b82 */ /* 0x000e640000000800 */
[----:B-1----:R-:W-:-:S05]  /*0ae0*/  IMAD R3, R6, UR4, R3 ;  /* 0x0000000406037c24 */ /* 0x002fca000f8e0203 */
[----:B------:R-:W-:-:S13]  /*0af0*/  ISETP.GE.AND P0, PT, R3, R5, PT ;  /* 0x000000050300720c */ /* 0x000fda0003f06270 */
[----:B------:R-:W-:Y:S05]  /*0b00*/  @!P0 BRA `(.L_x_8) ;  /* 0xfffffff400848947 */ /* 0x000fea000383ffff */
[----:B------:R-:W-:Y:S05]  /*0b10*/  EXIT ;  /* 0x000000000000794d */ /* 0x000fea0003800000 */
.L_x_9:
[----:B------:R-:W-:-:S00]  /*0b20*/  BRA `(.L_x_9) ;  /* 0xfffffffc00fc7947 */ /* 0x000fc0000383ffff */
[----:B------:R-:W-:-:S00]  /*0b30*/  NOP ;  /* 0x0000000000007918 */ /* 0x000fc00000000000 */
        /* <DEDUP_REMOVED lines=12> */
.L_x_10:


//--------------------- .nv.shared.reserved.0     --------------------------
	.section	.nv.shared.reserved.0,"aw",@nobits
	.weak		__nv_reservedSMEM_offset_0_alias
	.size		__nv_reservedSMEM_offset_0_alias, 0, 64
	.other		__nv_reservedSMEM_offset_0_alias,@"STO_CUDA_RESERVED_SHARED STV_DEFAULT"
__nv_reservedSMEM_offset_0_alias:
	.zero		0
	.zero		64


//--------------------- .nv.constant0._Z30trans_pqst_psqt_inplace_kerneliPd --------------------------
	.section	.nv.constant0._Z30trans_pqst_psqt_inplace_kerneliPd,"a",@progbits
	.sectionflags	@""
	.align	4
.nv.constant0._Z30trans_pqst_psqt_inplace_kerneliPd:
	.zero		912


//--------------------- SYMBOLS --------------------------

	.type		.nv.reservedSmem.offset0,@object
	.size		.nv.reservedSmem.offset0,0x4
